//
// Generated by NVIDIA NVVM Compiler
//
// Compiler Build ID: CL-36424714
// Cuda compilation tools, release 13.0, V13.0.88
// Based on NVVM 20.0.0
//

.version 9.0
.target sm_100
.address_size 64

	// .globl	q4_0_dequantize_f32
// _ZZ19q4_0_dequantize_f32E13shared_scales has been demoted
// _ZZ19q4_0_dequantize_f32E9shared_qs has been demoted

.visible .entry q4_0_dequantize_f32(
	.param .u64 .ptr .align 1 q4_0_dequantize_f32_param_0,
	.param .u64 .ptr .align 1 q4_0_dequantize_f32_param_1,
	.param .u64 .ptr .align 1 q4_0_dequantize_f32_param_2,
	.param .u32 q4_0_dequantize_f32_param_3
)
{
	.local .align 16 .b8 	__local_depot0[16];
	.reg .b64 	%SP;
	.reg .b64 	%SPL;
	.reg .pred 	%p<5>;
	.reg .b16 	%rs<2>;
	.reg .b32 	%r<49>;
	.reg .b32 	%f<5>;
	.reg .b64 	%rd<18>;
	// demoted variable
	.shared .align 4 .b8 _ZZ19q4_0_dequantize_f32E13shared_scales[32];
	// demoted variable
	.shared .align 16 .b8 _ZZ19q4_0_dequantize_f32E9shared_qs[128];
	mov.u64 	%SPL, __local_depot0;
	ld.param.u64 	%rd1, [q4_0_dequantize_f32_param_0];
	ld.param.u64 	%rd2, [q4_0_dequantize_f32_param_1];
	ld.param.u64 	%rd3, [q4_0_dequantize_f32_param_2];
	ld.param.u32 	%r4, [q4_0_dequantize_f32_param_3];
	mov.u32 	%r1, %tid.x;
	setp.gt.u32 	%p1, %r1, 7;
	@%p1 bra 	$L__BB0_4;
	mov.u32 	%r5, %ctaid.x;
	shl.b32 	%r6, %r5, 3;
	add.s32 	%r2, %r6, %r1;
	setp.ge.s32 	%p2, %r2, %r4;
	@%p2 bra 	$L__BB0_3;
	cvta.to.global.u64 	%rd4, %rd2;
	mul.wide.s32 	%rd5, %r2, 2;
	add.s64 	%rd6, %rd4, %rd5;
	ld.global.nc.u16 	%rs1, [%rd6];
	// begin inline asm
	{  cvt.f32.f16 %f1, %rs1;}

	// end inline asm
	shl.b32 	%r14, %r1, 2;
	mov.u32 	%r15, _ZZ19q4_0_dequantize_f32E13shared_scales;
	add.s32 	%r16, %r15, %r14;
	st.shared.f32 	[%r16], %f1;
	cvta.to.global.u64 	%rd7, %rd1;
	mul.wide.s32 	%rd8, %r2, 16;
	add.s64 	%rd9, %rd7, %rd8;
	ld.global.nc.v4.u32 	{%r17, %r18, %r19, %r20}, [%rd9];
	shl.b32 	%r21, %r1, 4;
	mov.u32 	%r22, _ZZ19q4_0_dequantize_f32E9shared_qs;
	add.s32 	%r23, %r22, %r21;
	st.shared.v4.u32 	[%r23], {%r17, %r18, %r19, %r20};
	bra.uni 	$L__BB0_4;
$L__BB0_3:
	shl.b32 	%r7, %r1, 2;
	mov.u32 	%r8, _ZZ19q4_0_dequantize_f32E13shared_scales;
	add.s32 	%r9, %r8, %r7;
	mov.b32 	%r10, 0;
	st.shared.u32 	[%r9], %r10;
	shl.b32 	%r11, %r1, 4;
	mov.u32 	%r12, _ZZ19q4_0_dequantize_f32E9shared_qs;
	add.s32 	%r13, %r12, %r11;
	st.shared.v4.u32 	[%r13], {%r10, %r10, %r10, %r10};
$L__BB0_4:
	bar.sync 	0;
	mov.u32 	%r24, %ctaid.x;
	mov.u32 	%r25, %ntid.x;
	mad.lo.s32 	%r3, %r24, %r25, %r1;
	shl.b32 	%r26, %r4, 5;
	setp.ge.s32 	%p3, %r3, %r26;
	@%p3 bra 	$L__BB0_6;
	add.u64 	%rd11, %SPL, 0;
	shr.u32 	%r27, %r1, 5;
	shl.b32 	%r28, %r27, 4;
	mov.u32 	%r29, _ZZ19q4_0_dequantize_f32E9shared_qs;
	add.s32 	%r30, %r29, %r28;
	ld.shared.v4.u32 	{%r31, %r32, %r33, %r34}, [%r30];
	st.local.v4.u32 	[%rd11], {%r31, %r32, %r33, %r34};
	shr.u32 	%r35, %r1, 1;
	cvt.u64.u32 	%rd12, %r35;
	and.b64  	%rd13, %rd12, 12;
	add.s64 	%rd14, %rd11, %rd13;
	ld.local.u32 	%r36, [%rd14];
	shl.b32 	%r37, %r1, 2;
	and.b32  	%r38, %r37, 24;
	shr.u32 	%r39, %r36, %r38;
	and.b32  	%r40, %r37, 4;
	shr.u32 	%r41, %r39, %r40;
	and.b32  	%r42, %r41, 15;
	add.s32 	%r43, %r42, -8;
	shl.b32 	%r44, %r27, 2;
	mov.u32 	%r45, _ZZ19q4_0_dequantize_f32E13shared_scales;
	add.s32 	%r46, %r45, %r44;
	ld.shared.u32 	%r47, [%r46];
	shfl.sync.idx.b32	%r48|%p4, %r47, 0, 31, -1;
	mov.b32 	%f2, %r48;
	cvt.rn.f32.s32 	%f3, %r43;
	mul.f32 	%f4, %f2, %f3;
	cvta.to.global.u64 	%rd15, %rd3;
	mul.wide.s32 	%rd16, %r3, 4;
	add.s64 	%rd17, %rd15, %rd16;
	st.global.f32 	[%rd17], %f4;
$L__BB0_6:
	ret;

}
	// .globl	awq_dequantize_f32
.visible .entry awq_dequantize_f32(
	.param .u64 .ptr .align 1 awq_dequantize_f32_param_0,
	.param .u64 .ptr .align 1 awq_dequantize_f32_param_1,
	.param .u64 .ptr .align 1 awq_dequantize_f32_param_2,
	.param .u64 .ptr .align 1 awq_dequantize_f32_param_3,
	.param .u32 awq_dequantize_f32_param_4,
	.param .u32 awq_dequantize_f32_param_5,
	.param .u32 awq_dequantize_f32_param_6,
	.param .u32 awq_dequantize_f32_param_7
)
{
	.reg .pred 	%p<2>;
	.reg .b16 	%rs<2>;
	.reg .b32 	%r<27>;
	.reg .b32 	%f<4>;
	.reg .b64 	%rd<17>;

	ld.param.u64 	%rd1, [awq_dequantize_f32_param_0];
	ld.param.u64 	%rd2, [awq_dequantize_f32_param_1];
	ld.param.u64 	%rd3, [awq_dequantize_f32_param_2];
	ld.param.u64 	%rd4, [awq_dequantize_f32_param_3];
	ld.param.u32 	%r5, [awq_dequantize_f32_param_4];
	ld.param.u32 	%r2, [awq_dequantize_f32_param_5];
	ld.param.u32 	%r3, [awq_dequantize_f32_param_6];
	ld.param.u32 	%r4, [awq_dequantize_f32_param_7];
	mov.u32 	%r6, %ctaid.x;
	mov.u32 	%r7, %ntid.x;
	mov.u32 	%r8, %tid.x;
	mad.lo.s32 	%r1, %r6, %r7, %r8;
	mul.lo.s32 	%r9, %r2, %r5;
	setp.ge.s32 	%p1, %r1, %r9;
	@%p1 bra 	$L__BB1_2;
	cvta.to.global.u64 	%rd5, %rd1;
	cvta.to.global.u64 	%rd6, %rd2;
	cvta.to.global.u64 	%rd7, %rd3;
	cvta.to.global.u64 	%rd8, %rd4;
	div.s32 	%r10, %r1, %r2;
	mul.lo.s32 	%r11, %r10, %r2;
	sub.s32 	%r12, %r1, %r11;
	div.s32 	%r13, %r12, %r3;
	shr.s32 	%r14, %r10, 3;
	mad.lo.s32 	%r15, %r14, %r2, %r12;
	mul.wide.s32 	%rd9, %r15, 4;
	add.s64 	%rd10, %rd5, %rd9;
	ld.global.nc.u32 	%r16, [%rd10];
	mad.lo.s32 	%r17, %r14, %r4, %r13;
	mul.wide.s32 	%rd11, %r17, 4;
	add.s64 	%rd12, %rd6, %rd11;
	ld.global.nc.u32 	%r18, [%rd12];
	shl.b32 	%r19, %r10, 2;
	and.b32  	%r20, %r19, 28;
	shr.u32 	%r21, %r16, %r20;
	and.b32  	%r22, %r21, 15;
	shr.u32 	%r23, %r18, %r20;
	and.b32  	%r24, %r23, 15;
	mad.lo.s32 	%r25, %r10, %r4, %r13;
	mul.wide.s32 	%rd13, %r25, 2;
	add.s64 	%rd14, %rd7, %rd13;
	ld.global.nc.u16 	%rs1, [%rd14];
	// begin inline asm
	{  cvt.f32.f16 %f1, %rs1;}

	// end inline asm
	sub.s32 	%r26, %r22, %r24;
	cvt.rn.f32.s32 	%f2, %r26;
	mul.f32 	%f3, %f1, %f2;
	mul.wide.s32 	%rd15, %r1, 4;
	add.s64 	%rd16, %rd8, %rd15;
	st.global.f32 	[%rd16], %f3;
$L__BB1_2:
	ret;

}


// ===== COMPILED SASS (sm_100) =====

	.target	sm_100

	.elftype	@"ET_EXEC"


//--------------------- .note.nv.tkinfo           --------------------------
	.section	.note.nv.tkinfo,"",@"SHT_NOTE"
	.sectionflags	@"SHF_NOTE_NV_TKINFO"
	.tkinfo
        /*0018*/ 	.word	0x00000002
        /*0030*/ 	.string	""
        /*0030*/ 	.string	"ptxas"
        /*0030*/ 	.string	"Cuda compilation tools, release 13.0, V13.0.88"
        /*0030*/ 	.string	"Build cuda_13.0.r13.0/compiler.36424714_0"
        /*0030*/ 	.string	"-arch sm_100 -m 64 "



//--------------------- .note.nv.cuinfo           --------------------------
	.section	.note.nv.cuinfo,"",@"SHT_NOTE"
	.sectionflags	@"SHF_NOTE_NV_CUINFO"
        /*0018*/ 	.short	0x0002
        /*001a*/ 	.short	0x0064
        /*001c*/ 	.short	0x0082
	.zero		2


//--------------------- .nv.info                  --------------------------
	.section	.nv.info,"",@"SHT_CUDA_INFO"
	.align	4


	//----- nvinfo : EIATTR_REGCOUNT
	.align		4
        /*0000*/ 	.byte	0x04, 0x2f
        /*0002*/ 	.short	(.L_1 - .L_0)
	.align		4
.L_0:
        /*0004*/ 	.word	index@(q4_0_dequantize_f32)
        /*0008*/ 	.word	0x0000000e


	//----- nvinfo : EIATTR_FRAME_SIZE
	.align		4
.L_1:
        /*000c*/ 	.byte	0x04, 0x11
        /*000e*/ 	.short	(.L_3 - .L_2)
	.align		4
.L_2:
        /*0010*/ 	.word	index@(q4_0_dequantize_f32)
        /*0014*/ 	.word	0x00000000


	//----- nvinfo : EIATTR_REGCOUNT
	.align		4
.L_3:
        /*0018*/ 	.byte	0x04, 0x2f
        /*001a*/ 	.short	(.L_5 - .L_4)
	.align		4
.L_4:
        /*001c*/ 	.word	index@(awq_dequantize_f32)
        /*0020*/ 	.word	0x00000010


	//----- nvinfo : EIATTR_FRAME_SIZE
	.align		4
.L_5:
        /*0024*/ 	.byte	0x04, 0x11
        /*0026*/ 	.short	(.L_7 - .L_6)
	.align		4
.L_6:
        /*0028*/ 	.word	index@(awq_dequantize_f32)
        /*002c*/ 	.word	0x00000000


	//----- nvinfo : EIATTR_MIN_STACK_SIZE
	.align		4
.L_7:
        /*0030*/ 	.byte	0x04, 0x12
        /*0032*/ 	.short	(.L_9 - .L_8)
	.align		4
.L_8:
        /*0034*/ 	.word	index@(awq_dequantize_f32)
        /*0038*/ 	.word	0x00000000


	//----- nvinfo : EIATTR_MIN_STACK_SIZE
	.align		4
.L_9:
        /*003c*/ 	.byte	0x04, 0x12
        /*003e*/ 	.short	(.L_11 - .L_10)
	.align		4
.L_10:
        /*0040*/ 	.word	index@(q4_0_dequantize_f32)
        /*0044*/ 	.word	0x00000000
.L_11:


//--------------------- .nv.compat                --------------------------
	.section	.nv.compat,"",@"SHT_CUDA_COMPAT_INFO"
	.align	4
        /*0000*/ 	.byte	0x02, 0x09, 0x00, 0x00, 0x02, 0x02, 0x01, 0x00, 0x02, 0x05, 0x05, 0x00, 0x03, 0x07, 0x01, 0x01
        /*0010*/ 	.byte	0x02, 0x03, 0x00, 0x00, 0x02, 0x06, 0x01, 0x00, 0x04, 0x0b, 0x08, 0x00, 0x09, 0x00, 0x00, 0x00
        /*0020*/ 	.byte	0x00, 0x00, 0x00, 0x00


//--------------------- .nv.info.awq_dequantize_f32 --------------------------
	.section	.nv.info.awq_dequantize_f32,"",@"SHT_CUDA_INFO"
	.sectionflags	@""
	.align	4


	//----- nvinfo : EIATTR_CUDA_API_VERSION
	.align		4
        /*0000*/ 	.byte	0x04, 0x37
        /*0002*/ 	.short	(.L_13 - .L_12)
.L_12:
        /*0004*/ 	.word	0x00000082


	//----- nvinfo : EIATTR_KPARAM_INFO
	.align		4
.L_13:
        /*0008*/ 	.byte	0x04, 0x17
        /*000a*/ 	.short	(.L_15 - .L_14)
.L_14:
        /*000c*/ 	.word	0x00000000
        /*0010*/ 	.short	0x0007
        /*0012*/ 	.short	0x002c
        /*0014*/ 	.byte	0x00, 0xf0, 0x11, 0x00


	//----- nvinfo : EIATTR_KPARAM_INFO
	.align		4
.L_15:
        /*0018*/ 	.byte	0x04, 0x17
        /*001a*/ 	.short	(.L_17 - .L_16)
.L_16:
        /*001c*/ 	.word	0x00000000
        /*0020*/ 	.short	0x0006
        /*0022*/ 	.short	0x0028
        /*0024*/ 	.byte	0x00, 0xf0, 0x11, 0x00


	//----- nvinfo : EIATTR_KPARAM_INFO
	.align		4
.L_17:
        /*0028*/ 	.byte	0x04, 0x17
        /*002a*/ 	.short	(.L_19 - .L_18)
.L_18:
        /*002c*/ 	.word	0x00000000
        /*0030*/ 	.short	0x0005
        /*0032*/ 	.short	0x0024
        /*0034*/ 	.byte	0x00, 0xf0, 0x11, 0x00


	//----- nvinfo : EIATTR_KPARAM_INFO
	.align		4
.L_19:
        /*0038*/ 	.byte	0x04, 0x17
        /*003a*/ 	.short	(.L_21 - .L_20)
.L_20:
        /*003c*/ 	.word	0x00000000
        /*0040*/ 	.short	0x0004
        /*0042*/ 	.short	0x0020
        /*0044*/ 	.byte	0x00, 0xf0, 0x11, 0x00


	//----- nvinfo : EIATTR_KPARAM_INFO
	.align		4
.L_21:
        /*0048*/ 	.byte	0x04, 0x17
        /*004a*/ 	.short	(.L_23 - .L_22)
.L_22:
        /*004c*/ 	.word	0x00000000
        /*0050*/ 	.short	0x0003
        /*0052*/ 	.short	0x0018
        /*0054*/ 	.byte	0x00, 0xf5, 0x21, 0x00


	//----- nvinfo : EIATTR_KPARAM_INFO
	.align		4
.L_23:
        /*0058*/ 	.byte	0x04, 0x17
        /*005a*/ 	.short	(.L_25 - .L_24)
.L_24:
        /*005c*/ 	.word	0x00000000
        /*0060*/ 	.short	0x0002
        /*0062*/ 	.short	0x0010
        /*0064*/ 	.byte	0x00, 0xf5, 0x21, 0x00


	//----- nvinfo : EIATTR_KPARAM_INFO
	.align		4
.L_25:
        /*0068*/ 	.byte	0x04, 0x17
        /*006a*/ 	.short	(.L_27 - .L_26)
.L_26:
        /*006c*/ 	.word	0x00000000
        /*0070*/ 	.short	0x0001
        /*0072*/ 	.short	0x0008
        /*0074*/ 	.byte	0x00, 0xf5, 0x21, 0x00


	//----- nvinfo : EIATTR_KPARAM_INFO
	.align		4
.L_27:
        /*0078*/ 	.byte	0x04, 0x17
        /*007a*/ 	.short	(.L_29 - .L_28)
.L_28:
        /*007c*/ 	.word	0x00000000
        /*0080*/ 	.short	0x0000
        /*0082*/ 	.short	0x0000
        /*0084*/ 	.byte	0x00, 0xf5, 0x21, 0x00


	//----- nvinfo : EIATTR_SPARSE_MMA_MASK
	.align		4
.L_29:
        /*0088*/ 	.byte	0x03, 0x50
        /*008a*/ 	.short	0x0000


	//----- nvinfo : EIATTR_MAXREG_COUNT
	.align		4
        /*008c*/ 	.byte	0x03, 0x1b
        /*008e*/ 	.short	0x00ff


	//----- nvinfo : EIATTR_MERCURY_ISA_VERSION
	.align		4
        /*0090*/ 	.byte	0x03, 0x5f
        /*0092*/ 	.short	0x0101


	//----- nvinfo : EIATTR_VRC_CTA_INIT_COUNT
	.align		4
        /*0094*/ 	.byte	0x02, 0x4a
	.zero		1
	.zero		1


	//----- nvinfo : EIATTR_EXIT_INSTR_OFFSETS
	.align		4
        /*0098*/ 	.byte	0x04, 0x1c
        /*009a*/ 	.short	(.L_31 - .L_30)


	//   ....[0]....
.L_30:
        /*009c*/ 	.word	0x00000080


	//   ....[1]....
        /*00a0*/ 	.word	0x00000580


	//----- nvinfo : EIATTR_CBANK_PARAM_SIZE
	.align		4
.L_31:
        /*00a4*/ 	.byte	0x03, 0x19
        /*00a6*/ 	.short	0x0030


	//----- nvinfo : EIATTR_PARAM_CBANK
	.align		4
        /*00a8*/ 	.byte	0x04, 0x0a
        /*00aa*/ 	.short	(.L_33 - .L_32)
	.align		4
.L_32:
        /*00ac*/ 	.word	index@(.nv.constant0.awq_dequantize_f32)
        /*00b0*/ 	.short	0x0380
        /*00b2*/ 	.short	0x0030


	//----- nvinfo : EIATTR_SW_WAR
	.align		4
.L_33:
        /*00b4*/ 	.byte	0x04, 0x36
        /*00b6*/ 	.short	(.L_35 - .L_34)
.L_34:
        /*00b8*/ 	.word	0x00000008
.L_35:


//--------------------- .nv.info.q4_0_dequantize_f32 --------------------------
	.section	.nv.info.q4_0_dequantize_f32,"",@"SHT_CUDA_INFO"
	.sectionflags	@""
	.align	4


	//----- nvinfo : EIATTR_CUDA_API_VERSION
	.align		4
        /*0000*/ 	.byte	0x04, 0x37
        /*0002*/ 	.short	(.L_37 - .L_36)
.L_36:
        /*0004*/ 	.word	0x00000082


	//----- nvinfo : EIATTR_KPARAM_INFO
	.align		4
.L_37:
        /*0008*/ 	.byte	0x04, 0x17
        /*000a*/ 	.short	(.L_39 - .L_38)
.L_38:
        /*000c*/ 	.word	0x00000000
        /*0010*/ 	.short	0x0003
        /*0012*/ 	.short	0x0018
        /*0014*/ 	.byte	0x00, 0xf0, 0x11, 0x00


	//----- nvinfo : EIATTR_KPARAM_INFO
	.align		4
.L_39:
        /*0018*/ 	.byte	0x04, 0x17
        /*001a*/ 	.short	(.L_41 - .L_40)
.L_40:
        /*001c*/ 	.word	0x00000000
        /*0020*/ 	.short	0x0002
        /*0022*/ 	.short	0x0010
        /*0024*/ 	.byte	0x00, 0xf5, 0x21, 0x00


	//----- nvinfo : EIATTR_KPARAM_INFO
	.align		4
.L_41:
        /*0028*/ 	.byte	0x04, 0x17
        /*002a*/ 	.short	(.L_43 - .L_42)
.L_42:
        /*002c*/ 	.word	0x00000000
        /*0030*/ 	.short	0x0001
        /*0032*/ 	.short	0x0008
        /*0034*/ 	.byte	0x00, 0xf5, 0x21, 0x00


	//----- nvinfo : EIATTR_KPARAM_INFO
	.align		4
.L_43:
        /*0038*/ 	.byte	0x04, 0x17
        /*003a*/ 	.short	(.L_45 - .L_44)
.L_44:
        /*003c*/ 	.word	0x00000000
        /*0040*/ 	.short	0x0000
        /*0042*/ 	.short	0x0000
        /*0044*/ 	.byte	0x00, 0xf5, 0x21, 0x00


	//----- nvinfo : EIATTR_SPARSE_MMA_MASK
	.align		4
.L_45:
        /*0048*/ 	.byte	0x03, 0x50
        /*004a*/ 	.short	0x0000


	//----- nvinfo : EIATTR_MAXREG_COUNT
	.align		4
        /*004c*/ 	.byte	0x03, 0x1b
        /*004e*/ 	.short	0x00ff


	//----- nvinfo : EIATTR_NUM_BARRIERS
	.align		4
        /*0050*/ 	.byte	0x02, 0x4c
        /*0052*/ 	.byte	0x01
	.zero		1


	//----- nvinfo : EIATTR_MERCURY_ISA_VERSION
	.align		4
        /*0054*/ 	.byte	0x03, 0x5f
        /*0056*/ 	.short	0x0101


	//----- nvinfo : EIATTR_COOP_GROUP_MASK_REGIDS
	.align		4
        /*0058*/ 	.byte	0x04, 0x29
        /*005a*/ 	.short	(.L_47 - .L_46)


	//   ....[0]....
.L_46:
        /*005c*/ 	.word	0xffffffff


	//----- nvinfo : EIATTR_COOP_GROUP_INSTR_OFFSETS
	.align		4
.L_47:
        /*0060*/ 	.byte	0x04, 0x28
        /*0062*/ 	.short	(.L_49 - .L_48)


	//   ....[0]....
.L_48:
        /*0064*/ 	.word	0x000003b0


	//----- nvinfo : EIATTR_VRC_CTA_INIT_COUNT
	.align		4
.L_49:
        /*0068*/ 	.byte	0x02, 0x4a
	.zero		1
	.zero		1


	//----- nvinfo : EIATTR_EXIT_INSTR_OFFSETS
	.align		4
        /*006c*/ 	.byte	0x04, 0x1c
        /*006e*/ 	.short	(.L_51 - .L_50)


	//   ....[0]....
.L_50:
        /*0070*/ 	.word	0x00000240


	//   ....[1]....
        /*0074*/ 	.word	0x00000450


	//----- nvinfo : EIATTR_CRS_STACK_SIZE
	.align		4
.L_51:
        /*0078*/ 	.byte	0x04, 0x1e
        /*007a*/ 	.short	(.L_53 - .L_52)
.L_52:
        /*007c*/ 	.word	0x00000000


	//----- nvinfo : EIATTR_CBANK_PARAM_SIZE
	.align		4
.L_53:
        /*0080*/ 	.byte	0x03, 0x19
        /*0082*/ 	.short	0x001c


	//----- nvinfo : EIATTR_PARAM_CBANK
	.align		4
        /*0084*/ 	.byte	0x04, 0x0a
        /*0086*/ 	.short	(.L_55 - .L_54)
	.align		4
.L_54:
        /*0088*/ 	.word	index@(.nv.constant0.q4_0_dequantize_f32)
        /*008c*/ 	.short	0x0380
        /*008e*/ 	.short	0x001c


	//----- nvinfo : EIATTR_SW_WAR
	.align		4
.L_55:
        /*0090*/ 	.byte	0x04, 0x36
        /*0092*/ 	.short	(.L_57 - .L_56)
.L_56:
        /*0094*/ 	.word	0x00000008
.L_57:


//--------------------- .nv.callgraph             --------------------------
	.section	.nv.callgraph,"",@"SHT_CUDA_CALLGRAPH"
	.align	4
	.sectionentsize	8
	.align		4
        /*0000*/ 	.word	0x00000000
	.align		4
        /*0004*/ 	.word	0xffffffff
	.align		4
        /*0008*/ 	.word	0x00000000
	.align		4
        /*000c*/ 	.word	0xfffffffe
	.align		4
        /*0010*/ 	.word	0x00000000
	.align		4
        /*0014*/ 	.word	0xfffffffd
	.align		4
        /*0018*/ 	.word	0x00000000
	.align		4
        /*001c*/ 	.word	0xfffffffc


//--------------------- .text.awq_dequantize_f32  --------------------------
	.section	.text.awq_dequantize_f32,"ax",@progbits
	.align	128
        .global         awq_dequantize_f32
        .type           awq_dequantize_f32,@function
        .size           awq_dequantize_f32,(.L_x_4 - awq_dequantize_f32)
        .other          awq_dequantize_f32,@"STO_CUDA_ENTRY STV_DEFAULT"
awq_dequantize_f32:
.text.awq_dequantize_f32:
[----:B------:R-:W-:Y:S01]  /*0000*/  LDC R1, c[0x0][0x37c] ;  /* 0x0000df00ff017b82 */ /* 0x000fe20000000800 */
[----:B------:R-:W0:Y:S07]  /*0010*/  S2R R5, SR_TID.X ;  /* 0x0000000000057919 */ /* 0x000e2e0000002100 */
[----:B------:R-:W0:Y:S08]  /*0020*/  S2UR UR4, SR_CTAID.X ;  /* 0x00000000000479c3 */ /* 0x000e300000002500 */
[----:B------:R-:W0:Y:S08]  /*0030*/  LDC R0, c[0x0][0x360] ;  /* 0x0000d800ff007b82 */ /* 0x000e300000000800 */
[----:B------:R-:W1:Y:S01]  /*0040*/  LDC.64 R2, c[0x0][0x3a0] ;  /* 0x0000e800ff027b82 */ /* 0x000e620000000a00 */
[----:B0-----:R-:W-:-:S02]  /*0050*/  IMAD R0, R0, UR4, R5 ;  /* 0x0000000400007c24 */ /* 0x001fc4000f8e0205 */
[----:B-1----:R-:W-:-:S05]  /*0060*/  IMAD R5, R3, R2, RZ ;  /* 0x0000000203057224 */ /* 0x002fca00078e02ff */
[----:B------:R-:W-:-:S13]  /*0070*/  ISETP.GE.AND P0, PT, R0, R5, PT ;  /* 0x000000050000720c */ /* 0x000fda0003f06270 */
[----:B------:R-:W-:Y:S05]  /*0080*/  @P0 EXIT ;  /* 0x000000000000094d */ /* 0x000fea0003800000 */
[----:B------:R-:W-:Y:S01]  /*0090*/  IABS R9, R3 ;  /* 0x0000000300097213 */ /* 0x000fe20000000000 */
[----:B------:R-:W0:Y:S01]  /*00a0*/  LDC R2, c[0x0][0x3a8] ;  /* 0x0000ea00ff027b82 */ /* 0x000e220000000800 */
[----:B------:R-:W1:Y:S02]  /*00b0*/  LDCU UR6, c[0x0][0x3ac] ;  /* 0x00007580ff0677ac */ /* 0x000e640008000800 */
[----:B------:R-:W2:Y:S01]  /*00c0*/  I2F.RP R6, R9 ;  /* 0x0000000900067306 */ /* 0x000ea20000209400 */
[----:B------:R-:W3:Y:S07]  /*00d0*/  LDCU.64 UR4, c[0x0][0x358] ;  /* 0x00006b00ff0477ac */ /* 0x000eee0008000a00 */
[----:B--2---:R-:W2:Y:S01]  /*00e0*/  MUFU.RCP R6, R6 ;  /* 0x0000000600067308 */ /* 0x004ea20000001000 */
[----:B0-----:R-:W-:Y:S01]  /*00f0*/  IABS R10, R2 ;  /* 0x00000002000a7213 */ /* 0x001fe20000000000 */
[----:B--2---:R-:W-:-:S06]  /*0100*/  VIADD R4, R6, 0xffffffe ;  /* 0x0ffffffe06047836 */ /* 0x004fcc0000000000 */
[----:B------:R0:W2:Y:S02]  /*0110*/  F2I.FTZ.U32.TRUNC.NTZ R5, R4 ;  /* 0x0000000400057305 */ /* 0x0000a4000021f000 */
[----:B0-----:R-:W-:Y:S02]  /*0120*/  HFMA2 R4, -RZ, RZ, 0, 0 ;  /* 0x00000000ff047431 */ /* 0x001fe400000001ff */
[----:B--2---:R-:W-:-:S04]  /*0130*/  IMAD.MOV R8, RZ, RZ, -R5 ;  /* 0x000000ffff087224 */ /* 0x004fc800078e0a05 */
[----:B------:R-:W-:Y:S01]  /*0140*/  IMAD R7, R8, R9, RZ ;  /* 0x0000000908077224 */ /* 0x000fe200078e02ff */
[----:B------:R-:W-:-:S03]  /*0150*/  IABS R8, R0 ;  /* 0x0000000000087213 */ /* 0x000fc60000000000 */
[----:B------:R-:W-:Y:S02]  /*0160*/  IMAD.HI.U32 R5, R5, R7, R4 ;  /* 0x0000000705057227 */ /* 0x000fe400078e0004 */
[----:B------:R-:W0:Y:S04]  /*0170*/  I2F.RP R7, R10 ;  /* 0x0000000a00077306 */ /* 0x000e280000209400 */
[----:B------:R-:W-:-:S04]  /*0180*/  IMAD.HI.U32 R6, R5, R8, RZ ;  /* 0x0000000805067227 */ /* 0x000fc800078e00ff */
[----:B------:R-:W-:-:S04]  /*0190*/  IMAD.MOV R4, RZ, RZ, -R6 ;  /* 0x000000ffff047224 */ /* 0x000fc800078e0a06 */
[C---:B------:R-:W-:Y:S01]  /*01a0*/  IMAD R4, R9.reuse, R4, R8 ;  /* 0x0000000409047224 */ /* 0x040fe200078e0208 */
[----:B0-----:R-:W0:Y:S04]  /*01b0*/  MUFU.RCP R7, R7 ;  /* 0x0000000700077308 */ /* 0x001e280000001000 */
[----:B------:R-:W-:-:S13]  /*01c0*/  ISETP.GT.U32.AND P2, PT, R9, R4, PT ;  /* 0x000000040900720c */ /* 0x000fda0003f44070 */
[-C--:B------:R-:W-:Y:S02]  /*01d0*/  @!P2 IADD3 R4, PT, PT, R4, -R9.reuse, RZ ;  /* 0x800000090404a210 */ /* 0x080fe40007ffe0ff */
[----:B------:R-:W-:Y:S02]  /*01e0*/  @!P2 IADD3 R6, PT, PT, R6, 0x1, RZ ;  /* 0x000000010606a810 */ /* 0x000fe40007ffe0ff */
[----:B------:R-:W-:Y:S02]  /*01f0*/  ISETP.GE.U32.AND P0, PT, R4, R9, PT ;  /* 0x000000090400720c */ /* 0x000fe40003f06070 */
[----:B------:R-:W-:Y:S02]  /*0200*/  LOP3.LUT R4, R0, R3, RZ, 0x3c, !PT ;  /* 0x0000000300047212 */ /* 0x000fe400078e3cff */
[----:B------:R-:W-:Y:S02]  /*0210*/  ISETP.NE.AND P2, PT, R3, RZ, PT ;  /* 0x000000ff0300720c */ /* 0x000fe40003f45270 */
[----:B------:R-:W-:Y:S01]  /*0220*/  ISETP.GE.AND P1, PT, R4, RZ, PT ;  /* 0x000000ff0400720c */ /* 0x000fe20003f26270 */
[----:B0-----:R-:W-:-:S04]  /*0230*/  VIADD R4, R7, 0xffffffe ;  /* 0x0ffffffe07047836 */ /* 0x001fc80000000000 */
[----:B------:R0:W2:Y:S02]  /*0240*/  F2I.FTZ.U32.TRUNC.NTZ R5, R4 ;  /* 0x0000000400057305 */ /* 0x0000a4000021f000 */
[----:B------:R-:W-:-:S06]  /*0250*/  @P0 VIADD R6, R6, 0x1 ;  /* 0x0000000106060836 */ /* 0x000fcc0000000000 */
[----:B------:R-:W-:Y:S01]  /*0260*/  @!P1 IADD3 R6, PT, PT, -R6, RZ, RZ ;  /* 0x000000ff06069210 */ /* 0x000fe20007ffe1ff */
[----:B0-----:R-:W-:Y:S01]  /*0270*/  IMAD.MOV.U32 R4, RZ, RZ, RZ ;  /* 0x000000ffff047224 */ /* 0x001fe200078e00ff */
[----:B------:R-:W-:-:S04]  /*0280*/  @!P2 LOP3.LUT R6, RZ, R3, RZ, 0x33, !PT ;  /* 0x00000003ff06a212 */ /* 0x000fc800078e33ff */
[----:B------:R-:W-:Y:S01]  /*0290*/  IADD3 R7, PT, PT, -R6, RZ, RZ ;  /* 0x000000ff06077210 */ /* 0x000fe20007ffe1ff */
[----:B--2---:R-:W-:Y:S01]  /*02a0*/  IMAD.MOV R9, RZ, RZ, -R5 ;  /* 0x000000ffff097224 */ /* 0x004fe200078e0a05 */
[----:B------:R-:W-:-:S03]  /*02b0*/  SHF.R.S32.HI R12, RZ, 0x3, R6 ;  /* 0x00000003ff0c7819 */ /* 0x000fc60000011406 */
[----:B------:R-:W-:Y:S02]  /*02c0*/  IMAD R13, R3, R7, R0 ;  /* 0x00000007030d7224 */ /* 0x000fe400078e0200 */
[----:B------:R-:W-:Y:S02]  /*02d0*/  IMAD R7, R9, R10, RZ ;  /* 0x0000000a09077224 */ /* 0x000fe400078e02ff */
[----:B------:R-:W-:Y:S01]  /*02e0*/  IMAD R3, R12, R3, R13 ;  /* 0x000000030c037224 */ /* 0x000fe200078e020d */
[----:B------:R-:W-:Y:S01]  /*02f0*/  IABS R8, R13 ;  /* 0x0000000d00087213 */ /* 0x000fe20000000000 */
[----:B------:R-:W-:-:S03]  /*0300*/  IMAD.HI.U32 R4, R5, R7, R4 ;  /* 0x0000000705047227 */ /* 0x000fc600078e0004 */
[----:B------:R-:W-:Y:S02]  /*0310*/  MOV R5, R8 ;  /* 0x0000000800057202 */ /* 0x000fe40000000f00 */
[----:B------:R-:W0:Y:S03]  /*0320*/  LDC.64 R8, c[0x0][0x380] ;  /* 0x0000e000ff087b82 */ /* 0x000e260000000a00 */
[----:B------:R-:W-:-:S04]  /*0330*/  IMAD.HI.U32 R4, R4, R5, RZ ;  /* 0x0000000504047227 */ /* 0x000fc800078e00ff */
[----:B------:R-:W-:-:S04]  /*0340*/  IMAD.MOV R7, RZ, RZ, -R4 ;  /* 0x000000ffff077224 */ /* 0x000fc800078e0a04 */
[----:B------:R-:W-:-:S05]  /*0350*/  IMAD R5, R10, R7, R5 ;  /* 0x000000070a057224 */ /* 0x000fca00078e0205 */
[----:B------:R-:W-:-:S13]  /*0360*/  ISETP.GT.U32.AND P2, PT, R10, R5, PT ;  /* 0x000000050a00720c */ /* 0x000fda0003f44070 */
[-C--:B------:R-:W-:Y:S01]  /*0370*/  @!P2 IADD3 R5, PT, PT, R5, -R10.reuse, RZ ;  /* 0x8000000a0505a210 */ /* 0x080fe20007ffe0ff */
[----:B------:R-:W-:Y:S01]  /*0380*/  @!P2 VIADD R4, R4, 0x1 ;  /* 0x000000010404a836 */ /* 0x000fe20000000000 */
[----:B------:R-:W-:Y:S02]  /*0390*/  ISETP.NE.AND P2, PT, R2, RZ, PT ;  /* 0x000000ff0200720c */ /* 0x000fe40003f45270 */
[----:B------:R-:W-:Y:S02]  /*03a0*/  ISETP.GE.U32.AND P0, PT, R5, R10, PT ;  /* 0x0000000a0500720c */ /* 0x000fe40003f06070 */
[----:B------:R-:W-:Y:S01]  /*03b0*/  LOP3.LUT R5, R13, R2, RZ, 0x3c, !PT ;  /* 0x000000020d057212 */ /* 0x000fe200078e3cff */
[----:B------:R-:W2:Y:S03]  /*03c0*/  LDC.64 R10, c[0x0][0x388] ;  /* 0x0000e200ff0a7b82 */ /* 0x000ea60000000a00 */
[----:B------:R-:W-:-:S07]  /*03d0*/  ISETP.GE.AND P1, PT, R5, RZ, PT ;  /* 0x000000ff0500720c */ /* 0x000fce0003f26270 */
[----:B------:R-:W-:-:S05]  /*03e0*/  @P0 IADD3 R4, PT, PT, R4, 0x1, RZ ;  /* 0x0000000104040810 */ /* 0x000fca0007ffe0ff */
[----:B------:R-:W-:Y:S02]  /*03f0*/  IMAD.MOV.U32 R7, RZ, RZ, R4 ;  /* 0x000000ffff077224 */ /* 0x000fe400078e0004 */
[----:B------:R-:W4:Y:S03]  /*0400*/  LDC.64 R4, c[0x0][0x390] ;  /* 0x0000e400ff047b82 */ /* 0x000f260000000a00 */
[----:B------:R-:W-:Y:S02]  /*0410*/  @!P1 IADD3 R7, PT, PT, -R7, RZ, RZ ;  /* 0x000000ff07079210 */ /* 0x000fe40007ffe1ff */
[----:B------:R-:W-:Y:S01]  /*0420*/  @!P2 LOP3.LUT R7, RZ, R2, RZ, 0x33, !PT ;  /* 0x00000002ff07a212 */ /* 0x000fe200078e33ff */
[----:B0-----:R-:W-:-:S04]  /*0430*/  IMAD.WIDE R2, R3, 0x4, R8 ;  /* 0x0000000403027825 */ /* 0x001fc800078e0208 */
[----:B-1----:R-:W-:Y:S02]  /*0440*/  IMAD R13, R12, UR6, R7 ;  /* 0x000000060c0d7c24 */ /* 0x002fe4000f8e0207 */
[----:B---3--:R-:W3:Y:S02]  /*0450*/  LDG.E.CONSTANT R2, desc[UR4][R2.64] ;  /* 0x0000000402027981 */ /* 0x008ee4000c1e9900 */
[----:B--2---:R-:W-:-:S04]  /*0460*/  IMAD.WIDE R8, R13, 0x4, R10 ;  /* 0x000000040d087825 */ /* 0x004fc800078e020a */
[----:B------:R-:W-:Y:S02]  /*0470*/  IMAD R7, R6, UR6, R7 ;  /* 0x0000000606077c24 */ /* 0x000fe4000f8e0207 */
[----:B------:R-:W2:Y:S02]  /*0480*/  LDG.E.CONSTANT R8, desc[UR4][R8.64] ;  /* 0x0000000408087981 */ /* 0x000ea4000c1e9900 */
[----:B----4-:R-:W-:-:S06]  /*0490*/  IMAD.WIDE R4, R7, 0x2, R4 ;  /* 0x0000000207047825 */ /* 0x010fcc00078e0204 */
[----:B------:R-:W4:Y:S01]  /*04a0*/  LDG.E.U16.CONSTANT R4, desc[UR4][R4.64] ;  /* 0x0000000404047981 */ /* 0x000f22000c1e9500 */
[----:B------:R-:W-:Y:S02]  /*04b0*/  IMAD.SHL.U32 R10, R6, 0x4, RZ ;  /* 0x00000004060a7824 */ /* 0x000fe400078e00ff */
[----:B------:R-:W0:Y:S03]  /*04c0*/  LDC.64 R6, c[0x0][0x398] ;  /* 0x0000e600ff067b82 */ /* 0x000e260000000a00 */
[----:B------:R-:W-:-:S04]  /*04d0*/  LOP3.LUT R11, R10, 0x1c, RZ, 0xc0, !PT ;  /* 0x0000001c0a0b7812 */ /* 0x000fc800078ec0ff */
[----:B---3--:R-:W-:-:S04]  /*04e0*/  SHF.R.U32.HI R10, RZ, R11, R2 ;  /* 0x0000000bff0a7219 */ /* 0x008fc80000011602 */
[----:B------:R-:W-:Y:S02]  /*04f0*/  LOP3.LUT R10, R10, 0xf, RZ, 0xc0, !PT ;  /* 0x0000000f0a0a7812 */ /* 0x000fe400078ec0ff */
[----:B--2---:R-:W-:-:S04]  /*0500*/  SHF.R.U32.HI R11, RZ, R11, R8 ;  /* 0x0000000bff0b7219 */ /* 0x004fc80000011608 */
[----:B------:R-:W-:-:S04]  /*0510*/  LOP3.LUT R11, R11, 0xf, RZ, 0xc0, !PT ;  /* 0x0000000f0b0b7812 */ /* 0x000fc800078ec0ff */
[----:B------:R-:W-:Y:S01]  /*0520*/  IADD3 R10, PT, PT, R10, -R11, RZ ;  /* 0x8000000b0a0a7210 */ /* 0x000fe20007ffe0ff */
[----:B----4-:R-:W-:-:S03]  /*0530*/  HADD2.F32 R8, -RZ, R4.H0_H0 ;  /* 0x20000004ff087230 */ /* 0x010fc60000004100 */
[----:B------:R-:W-:Y:S01]  /*0540*/  I2FP.F32.S32 R9, R10 ;  /* 0x0000000a00097245 */ /* 0x000fe20000201400 */
[----:B0-----:R-:W-:-:S04]  /*0550*/  IMAD.WIDE R2, R0, 0x4, R6 ;  /* 0x0000000400027825 */ /* 0x001fc800078e0206 */
[----:B------:R-:W-:-:S05]  /*0560*/  FMUL R9, R8, R9 ;  /* 0x0000000908097220 */ /* 0x000fca0000400000 */
[----:B------:R-:W-:Y:S01]  /*0570*/  STG.E desc[UR4][R2.64], R9 ;  /* 0x0000000902007986 */ /* 0x000fe2000c101904 */
[----:B------:R-:W-:Y:S05]  /*0580*/  EXIT ;  /* 0x000000000000794d */ /* 0x000fea0003800000 */
.L_x_0:
[----:B------:R-:W-:-:S00]  /*0590*/  BRA `(.L_x_0) ;  /* 0xfffffffc00fc7947 */ /* 0x000fc0000383ffff */
[----:B------:R-:W-:-:S00]  /*05a0*/  NOP ;  /* 0x0000000000007918 */ /* 0x000fc00000000000 */
        /* <DEDUP_REMOVED lines=13> */
.L_x_4:


//--------------------- .text.q4_0_dequantize_f32 --------------------------
	.section	.text.q4_0_dequantize_f32,"ax",@progbits
	.align	128
        .global         q4_0_dequantize_f32
        .type           q4_0_dequantize_f32,@function
        .size           q4_0_dequantize_f32,(.L_x_5 - q4_0_dequantize_f32)
        .other          q4_0_dequantize_f32,@"STO_CUDA_ENTRY STV_DEFAULT"
q4_0_dequantize_f32:
.text.q4_0_dequantize_f32:
[----:B------:R-:W-:Y:S01]  /*0000*/  LDC R1, c[0x0][0x37c] ;  /* 0x0000df00ff017b82 */ /* 0x000fe20000000800 */
[----:B------:R-:W0:Y:S07]  /*0010*/  S2R R0, SR_TID.X ;  /* 0x0000000000007919 */ /* 0x000e2e0000002100 */
[----:B------:R-:W1:Y:S01]  /*0020*/  LDC R11, c[0x0][0x360] ;  /* 0x0000d800ff0b7b82 */ /* 0x000e620000000800 */
[----:B------:R-:W2:Y:S01]  /*0030*/  LDCU.64 UR8, c[0x0][0x358] ;  /* 0x00006b00ff0877ac */ /* 0x000ea20008000a00 */
[----:B------:R-:W-:Y:S01]  /*0040*/  BSSY.RECONVERGENT B0, `(.L_x_1) ;  /* 0x0000019000007945 */ /* 0x000fe20003800200 */
[----:B0-----:R-:W-:-:S13]  /*0050*/  ISETP.GT.U32.AND P0, PT, R0, 0x7, PT ;  /* 0x000000070000780c */ /* 0x001fda0003f04070 */
[----:B--2---:R-:W-:Y:S05]  /*0060*/  @P0 BRA `(.L_x_2) ;  /* 0x0000000000580947 */ /* 0x004fea0003800000 */
[----:B------:R-:W0:Y:S01]  /*0070*/  S2R R7, SR_CTAID.X ;  /* 0x0000000000077919 */ /* 0x000e220000002500 */
[----:B------:R-:W2:Y:S01]  /*0080*/  LDCU UR4, c[0x0][0x398] ;  /* 0x00007300ff0477ac */ /* 0x000ea20008000800 */
[----:B------:R-:W3:Y:S08]  /*0090*/  LDC.64 R2, c[0x0][0x388] ;  /* 0x0000e200ff027b82 */ /* 0x000ef00000000a00 */
[----:B------:R-:W4:Y:S01]  /*00a0*/  LDC.64 R4, c[0x0][0x380] ;  /* 0x0000e000ff047b82 */ /* 0x000f220000000a00 */
[----:B0-----:R-:W-:-:S05]  /*00b0*/  IMAD R7, R7, 0x8, R0 ;  /* 0x0000000807077824 */ /* 0x001fca00078e0200 */
[----:B--2---:R-:W-:-:S13]  /*00c0*/  ISETP.GE.AND P0, PT, R7, UR4, PT ;  /* 0x0000000407007c0c */ /* 0x004fda000bf06270 */
[----:B---3--:R-:W-:-:S04]  /*00d0*/  @!P0 IMAD.WIDE R2, R7, 0x2, R2 ;  /* 0x0000000207028825 */ /* 0x008fc800078e0202 */
[----:B----4-:R-:W-:Y:S02]  /*00e0*/  @!P0 IMAD.WIDE R4, R7, 0x10, R4 ;  /* 0x0000001007048825 */ /* 0x010fe400078e0204 */
[----:B------:R-:W2:Y:S04]  /*00f0*/  @!P0 LDG.E.U16.CONSTANT R2, desc[UR8][R2.64] ;  /* 0x0000000802028981 */ /* 0x000ea8000c1e9500 */
[----:B------:R-:W3:Y:S01]  /*0100*/  @!P0 LDG.E.128.CONSTANT R4, desc[UR8][R4.64] ;  /* 0x0000000804048981 */ /* 0x000ee2000c1e9d00 */
[----:B------:R-:W0:Y:S01]  /*0110*/  S2UR UR6, SR_CgaCtaId ;  /* 0x00000000000679c3 */ /* 0x000e220000008800 */
[----:B------:R-:W-:Y:S02]  /*0120*/  UMOV UR4, 0x400 ;  /* 0x0000040000047882 */ /* 0x000fe40000000000 */
[----:B------:R-:W-:-:S02]  /*0130*/  UIADD3 UR5, UPT, UPT, UR4, 0x20, URZ ;  /* 0x0000002004057890 */ /* 0x000fc4000fffe0ff */
[----:B0-----:R-:W-:Y:S02]  /*0140*/  ULEA UR4, UR6, UR4, 0x18 ;  /* 0x0000000406047291 */ /* 0x001fe4000f8ec0ff */
[----:B------:R-:W-:-:S04]  /*0150*/  ULEA UR5, UR6, UR5, 0x18 ;  /* 0x0000000506057291 */ /* 0x000fc8000f8ec0ff */
[C---:B------:R-:W-:Y:S02]  /*0160*/  LEA R9, R0.reuse, UR4, 0x2 ;  /* 0x0000000400097c11 */ /* 0x040fe4000f8e10ff */
[----:B------:R-:W-:Y:S01]  /*0170*/  LEA R10, R0, UR5, 0x4 ;  /* 0x00000005000a7c11 */ /* 0x000fe2000f8e20ff */
[----:B--2---:R-:W-:-:S05]  /*0180*/  @!P0 HADD2.F32 R8, -RZ, R2.H0_H0 ;  /* 0x20000002ff088230 */ /* 0x004fca0000004100 */
[----:B------:R0:W-:Y:S04]  /*0190*/  @!P0 STS [R9], R8 ;  /* 0x0000000809008388 */ /* 0x0001e80000000800 */
[----:B---3--:R0:W-:Y:S04]  /*01a0*/  @!P0 STS.128 [R10], R4 ;  /* 0x000000040a008388 */ /* 0x0081e80000000c00 */
[----:B------:R0:W-:Y:S04]  /*01b0*/  @P0 STS [R9], RZ ;  /* 0x000000ff09000388 */ /* 0x0001e80000000800 */
[----:B------:R0:W-:Y:S02]  /*01c0*/  @P0 STS.128 [R10], RZ ;  /* 0x000000ff0a000388 */ /* 0x0001e40000000c00 */
.L_x_2:
[----:B------:R-:W-:Y:S05]  /*01d0*/  BSYNC.RECONVERGENT B0 ;  /* 0x0000000000007941 */ /* 0x000fea0003800200 */
.L_x_1:
[----:B------:R-:W0:Y:S01]  /*01e0*/  S2UR UR5, SR_CTAID.X ;  /* 0x00000000000579c3 */ /* 0x000e220000002500 */
[----:B------:R-:W2:Y:S02]  /*01f0*/  LDCU UR4, c[0x0][0x398] ;  /* 0x00007300ff0477ac */ /* 0x000ea40008000800 */
[----:B--2---:R-:W-:Y:S01]  /*0200*/  USHF.L.U32 UR4, UR4, 0x5, URZ ;  /* 0x0000000504047899 */ /* 0x004fe200080006ff */
[----:B01----:R-:W-:-:S04]  /*0210*/  IMAD R9, R11, UR5, R0 ;  /* 0x000000050b097c24 */ /* 0x003fc8000f8e0200 */
[----:B------:R-:W-:Y:S01]  /*0220*/  BAR.SYNC.DEFER_BLOCKING 0x0 ;  /* 0x0000000000007b1d */ /* 0x000fe20000010000 */
[----:B------:R-:W-:-:S13]  /*0230*/  ISETP.GE.AND P0, PT, R9, UR4, PT ;  /* 0x0000000409007c0c */ /* 0x000fda000bf06270 */
[----:B------:R-:W-:Y:S05]  /*0240*/  @P0 EXIT ;  /* 0x000000000000094d */ /* 0x000fea0003800000 */
[----:B------:R-:W0:Y:S01]  /*0250*/  S2UR UR6, SR_CgaCtaId ;  /* 0x00000000000679c3 */ /* 0x000e220000008800 */
[----:B------:R-:W-:Y:S01]  /*0260*/  UMOV UR4, 0x400 ;  /* 0x0000040000047882 */ /* 0x000fe20000000000 */
[----:B------:R-:W-:Y:S01]  /*0270*/  SHF.R.U32.HI R2, RZ, 0x5, R0 ;  /* 0x00000005ff027819 */ /* 0x000fe20000011600 */
[----:B------:R-:W-:-:S04]  /*0280*/  UIADD3 UR5, UPT, UPT, UR4, 0x20, URZ ;  /* 0x0000002004057890 */ /* 0x000fc8000fffe0ff */
[----:B0-----:R-:W-:Y:S02]  /*0290*/  ULEA UR5, UR6, UR5, 0x18 ;  /* 0x0000000506057291 */ /* 0x001fe4000f8ec0ff */
[----:B------:R-:W-:-:S04]  /*02a0*/  ULEA UR4, UR6, UR4, 0x18 ;  /* 0x0000000406047291 */ /* 0x000fc8000f8ec0ff */
[C---:B------:R-:W-:Y:S02]  /*02b0*/  LEA R4, R2.reuse, UR5, 0x4 ;  /* 0x0000000502047c11 */ /* 0x040fe4000f8e20ff */
[----:B------:R-:W-:Y:S02]  /*02c0*/  LEA R3, R2, UR4, 0x2 ;  /* 0x0000000402037c11 */ /* 0x000fe4000f8e10ff */
[----:B------:R-:W-:Y:S01]  /*02d0*/  SHF.R.U32.HI R2, RZ, 0x1, R0 ;  /* 0x00000001ff027819 */ /* 0x000fe20000011600 */
[----:B------:R-:W-:Y:S01]  /*02e0*/  IMAD.SHL.U32 R0, R0, 0x4, RZ ;  /* 0x0000000400007824 */ /* 0x000fe200078e00ff */
[----:B------:R-:W0:Y:S02]  /*02f0*/  LDS.128 R4, [R4] ;  /* 0x0000000004047984 */ /* 0x000e240000000c00 */
[----:B------:R-:W-:Y:S02]  /*0300*/  LOP3.LUT R2, R2, 0xc, RZ, 0xc0, !PT ;  /* 0x0000000c02027812 */ /* 0x000fe400078ec0ff */
[----:B------:R1:W2:Y:S02]  /*0310*/  LDS R8, [R3] ;  /* 0x0000000003087984 */ /* 0x0002a40000000800 */
[----:B------:R-:W-:-:S02]  /*0320*/  ISETP.EQ.AND P1, PT, R2, 0x4, PT ;  /* 0x000000040200780c */ /* 0x000fc40003f22270 */
[C---:B------:R-:W-:Y:S02]  /*0330*/  ISETP.EQ.AND P2, PT, R2.reuse, 0x8, PT ;  /* 0x000000080200780c */ /* 0x040fe40003f42270 */
[C---:B------:R-:W-:Y:S02]  /*0340*/  ISETP.EQ.AND P3, PT, R2.reuse, 0xc, PT ;  /* 0x0000000c0200780c */ /* 0x040fe40003f62270 */
[----:B------:R-:W-:Y:S02]  /*0350*/  ISETP.EQ.AND P0, PT, R2, RZ, PT ;  /* 0x000000ff0200720c */ /* 0x000fe40003f02270 */
[----:B-1----:R-:W1:Y:S02]  /*0360*/  LDC.64 R2, c[0x0][0x390] ;  /* 0x0000e400ff027b82 */ /* 0x002e640000000a00 */
[----:B-1----:R-:W-:-:S04]  /*0370*/  IMAD.WIDE R2, R9, 0x4, R2 ;  /* 0x0000000409027825 */ /* 0x002fc800078e0202 */
[----:B0-----:R-:W-:Y:S01]  /*0380*/  @P1 IMAD.MOV.U32 R4, RZ, RZ, R5 ;  /* 0x000000ffff041224 */ /* 0x001fe200078e0005 */
[C---:B------:R-:W-:Y:S01]  /*0390*/  LOP3.LUT R5, R0.reuse, 0x18, RZ, 0xc0, !PT ;  /* 0x0000001800057812 */ /* 0x040fe200078ec0ff */
[----:B------:R-:W-:Y:S01]  /*03a0*/  @P2 IMAD.MOV.U32 R4, RZ, RZ, R6 ;  /* 0x000000ffff042224 */ /* 0x000fe200078e0006 */
[----:B--2---:R-:W0:Y:S01]  /*03b0*/  SHFL.IDX PT, R8, R8, RZ, 0x1f ;  /* 0x00001fff08087589 */ /* 0x004e2200000e0000 */
[----:B------:R-:W-:Y:S01]  /*03c0*/  @P3 IMAD.MOV.U32 R4, RZ, RZ, R7 ;  /* 0x000000ffff043224 */ /* 0x000fe200078e0007 */
[----:B------:R-:W-:-:S04]  /*03d0*/  LOP3.LUT R0, R0, 0x4, RZ, 0xc0, !PT ;  /* 0x0000000400007812 */ /* 0x000fc800078ec0ff */
[----:B------:R-:W-:-:S04]  /*03e0*/  SHF.R.U32.HI R5, RZ, R5, R4 ;  /* 0x00000005ff057219 */ /* 0x000fc80000011604 */
[----:B------:R-:W-:-:S04]  /*03f0*/  SHF.R.U32.HI R0, RZ, R0, R5 ;  /* 0x00000000ff007219 */ /* 0x000fc80000011605 */
[----:B------:R-:W-:-:S05]  /*0400*/  LOP3.LUT R0, R0, 0xf, RZ, 0xc0, !PT ;  /* 0x0000000f00007812 */ /* 0x000fca00078ec0ff */
[----:B------:R-:W-:-:S05]  /*0410*/  VIADD R0, R0, 0xfffffff8 ;  /* 0xfffffff800007836 */ /* 0x000fca0000000000 */
[----:B------:R-:W-:-:S05]  /*0420*/  I2FP.F32.S32 R5, R0 ;  /* 0x0000000000057245 */ /* 0x000fca0000201400 */
[----:B0-----:R-:W-:-:S05]  /*0430*/  FMUL R5, R8, R5 ;  /* 0x0000000508057220 */ /* 0x001fca0000400000 */
[----:B------:R-:W-:Y:S01]  /*0440*/  STG.E desc[UR8][R2.64], R5 ;  /* 0x0000000502007986 */ /* 0x000fe2000c101908 */
[----:B------:R-:W-:Y:S05]  /*0450*/  EXIT ;  /* 0x000000000000794d */ /* 0x000fea0003800000 */
.L_x_3:
        /* <DEDUP_REMOVED lines=10> */
.L_x_5:


//--------------------- .nv.shared.reserved.0     --------------------------
	.section	.nv.shared.reserved.0,"aw",@nobits
	.weak		__nv_reservedSMEM_offset_0_alias
	.size		__nv_reservedSMEM_offset_0_alias, 0, 64
	.other		__nv_reservedSMEM_offset_0_alias,@"STO_CUDA_RESERVED_SHARED STV_DEFAULT"
__nv_reservedSMEM_offset_0_alias:
	.zero		0
	.zero		64


//--------------------- .nv.shared.q4_0_dequantize_f32 --------------------------
	.section	.nv.shared.q4_0_dequantize_f32,"aw",@nobits
	.sectionflags	@""
	.align	16
.nv.shared.q4_0_dequantize_f32:
	.zero		1184


//--------------------- .nv.constant0.awq_dequantize_f32 --------------------------
	.section	.nv.constant0.awq_dequantize_f32,"a",@progbits
	.sectionflags	@""
	.align	4
.nv.constant0.awq_dequantize_f32:
	.zero		944


//--------------------- .nv.constant0.q4_0_dequantize_f32 --------------------------
	.section	.nv.constant0.q4_0_dequantize_f32,"a",@progbits
	.sectionflags	@""
	.align	4
.nv.constant0.q4_0_dequantize_f32:
	.zero		924


//--------------------- SYMBOLS --------------------------

	.type		.nv.reservedSmem.offset0,@object
	.size		.nv.reservedSmem.offset0,0x4
	.type		.nv.reservedSmem.cap,@object
	.size		.nv.reservedSmem.cap,0x4
